//
// Generated by NVIDIA NVVM Compiler
//
// Compiler Build ID: CL-36424714
// Cuda compilation tools, release 13.0, V13.0.88
// Based on NVVM 20.0.0
//

.version 9.0
.target sm_100
.address_size 64

	// .globl	_Z5dummyv

.visible .entry _Z5dummyv()
{


	ret;

}


// ===== COMPILED SASS (sm_100) =====

	.target	sm_100

	.elftype	@"ET_EXEC"


//--------------------- .note.nv.tkinfo           --------------------------
	.section	.note.nv.tkinfo,"",@"SHT_NOTE"
	.sectionflags	@"SHF_NOTE_NV_TKINFO"
	.tkinfo
        /*0018*/ 	.word	0x00000002
        /*0030*/ 	.string	""
        /*0030*/ 	.string	"ptxas"
        /*0030*/ 	.string	"Cuda compilation tools, release 13.0, V13.0.88"
        /*0030*/ 	.string	"Build cuda_13.0.r13.0/compiler.36424714_0"
        /*0030*/ 	.string	"-arch sm_100 -m 64 "



//--------------------- .note.nv.cuinfo           --------------------------
	.section	.note.nv.cuinfo,"",@"SHT_NOTE"
	.sectionflags	@"SHF_NOTE_NV_CUINFO"
        /*0018*/ 	.short	0x0002
        /*001a*/ 	.short	0x0064
        /*001c*/ 	.short	0x0082
	.zero		2


//--------------------- .nv.info                  --------------------------
	.section	.nv.info,"",@"SHT_CUDA_INFO"
	.align	4


	//----- nvinfo : EIATTR_REGCOUNT
	.align		4
        /*0000*/ 	.byte	0x04, 0x2f
        /*0002*/ 	.short	(.L_1 - .L_0)
	.align		4
.L_0:
        /*0004*/ 	.word	index@(_Z5dummyv)
        /*0008*/ 	.word	0x00000004


	//----- nvinfo : EIATTR_FRAME_SIZE
	.align		4
.L_1:
        /*000c*/ 	.byte	0x04, 0x11
        /*000e*/ 	.short	(.L_3 - .L_2)
	.align		4
.L_2:
        /*0010*/ 	.word	index@(_Z5dummyv)
        /*0014*/ 	.word	0x00000000


	//----- nvinfo : EIATTR_MIN_STACK_SIZE
	.align		4
.L_3:
        /*0018*/ 	.byte	0x04, 0x12
        /*001a*/ 	.short	(.L_5 - .L_4)
	.align		4
.L_4:
        /*001c*/ 	.word	index@(_Z5dummyv)
        /*0020*/ 	.word	0x00000000
.L_5:


//--------------------- .nv.compat                --------------------------
	.section	.nv.compat,"",@"SHT_CUDA_COMPAT_INFO"
	.align	4
        /*0000*/ 	.byte	0x02, 0x09, 0x00, 0x00, 0x02, 0x02, 0x01, 0x00, 0x02, 0x05, 0x05, 0x00, 0x03, 0x07, 0x01, 0x01
        /*0010*/ 	.byte	0x02, 0x03, 0x00, 0x00, 0x02, 0x06, 0x01, 0x00, 0x04, 0x0b, 0x08, 0x00, 0x09, 0x00, 0x00, 0x00
        /*0020*/ 	.byte	0x00, 0x00, 0x00, 0x00


//--------------------- .nv.info._Z5dummyv        --------------------------
	.section	.nv.info._Z5dummyv,"",@"SHT_CUDA_INFO"
	.sectionflags	@""
	.align	4


	//----- nvinfo : EIATTR_CUDA_API_VERSION
	.align		4
        /*0000*/ 	.byte	0x04, 0x37
        /*0002*/ 	.short	(.L_7 - .L_6)
.L_6:
        /*0004*/ 	.word	0x00000082


	//----- nvinfo : EIATTR_SPARSE_MMA_MASK
	.align		4
.L_7:
        /*0008*/ 	.byte	0x03, 0x50
        /*000a*/ 	.short	0x0000


	//----- nvinfo : EIATTR_MAXREG_COUNT
	.align		4
        /*000c*/ 	.byte	0x03, 0x1b
        /*000e*/ 	.short	0x00ff


	//----- nvinfo : EIATTR_MERCURY_ISA_VERSION
	.align		4
        /*0010*/ 	.byte	0x03, 0x5f
        /*0012*/ 	.short	0x0101


	//----- nvinfo : EIATTR_VRC_CTA_INIT_COUNT
	.align		4
        /*0014*/ 	.byte	0x02, 0x4a
	.zero		1
	.zero		1


	//----- nvinfo : EIATTR_EXIT_INSTR_OFFSETS
	.align		4
        /*0018*/ 	.byte	0x04, 0x1c
        /*001a*/ 	.short	(.L_9 - .L_8)


	//   ....[0]....
.L_8:
        /*001c*/ 	.word	0x00000010


	//----- nvinfo : EIATTR_SW_WAR
	.align		4
.L_9:
        /*0020*/ 	.byte	0x04, 0x36
        /*0022*/ 	.short	(.L_11 - .L_10)
.L_10:
        /*0024*/ 	.word	0x00000008
.L_11:


//--------------------- .nv.callgraph             --------------------------
	.section	.nv.callgraph,"",@"SHT_CUDA_CALLGRAPH"
	.align	4
	.sectionentsize	8
	.align		4
        /*0000*/ 	.word	0x00000000
	.align		4
        /*0004*/ 	.word	0xffffffff
	.align		4
        /*0008*/ 	.word	0x00000000
	.align		4
        /*000c*/ 	.word	0xfffffffe
	.align		4
        /*0010*/ 	.word	0x00000000
	.align		4
        /*0014*/ 	.word	0xfffffffd
	.align		4
        /*0018*/ 	.word	0x00000000
	.align		4
        /*001c*/ 	.word	0xfffffffc


//--------------------- .text._Z5dummyv           --------------------------
	.section	.text._Z5dummyv,"ax",@progbits
	.align	128
        .global         _Z5dummyv
        .type           _Z5dummyv,@function
        .size           _Z5dummyv,(.L_x_1 - _Z5dummyv)
        .other          _Z5dummyv,@"STO_CUDA_ENTRY STV_DEFAULT"
_Z5dummyv:
.text._Z5dummyv:
[----:B------:R-:W-:Y:S01]  /*0000*/  LDC R1, c[0x0][0x37c] ;  /* 0x0000df00ff017b82 */ /* 0x000fe20000000800 */
[----:B------:R-:W-:Y:S05]  /*0010*/  EXIT ;  /* 0x000000000000794d */ /* 0x000fea0003800000 */
.L_x_0:
[----:B------:R-:W-:-:S00]  /*0020*/  BRA `(.L_x_0) ;  /* 0xfffffffc00fc7947 */ /* 0x000fc0000383ffff */
[----:B------:R-:W-:-:S00]  /*0030*/  NOP ;  /* 0x0000000000007918 */ /* 0x000fc00000000000 */
        /* <DEDUP_REMOVED lines=12> */
.L_x_1:


//--------------------- .nv.shared.reserved.0     --------------------------
	.section	.nv.shared.reserved.0,"aw",@nobits
	.weak		__nv_reservedSMEM_offset_0_alias
	.size		__nv_reservedSMEM_offset_0_alias, 0, 64
	.other		__nv_reservedSMEM_offset_0_alias,@"STO_CUDA_RESERVED_SHARED STV_DEFAULT"
__nv_reservedSMEM_offset_0_alias:
	.zero		0
	.zero		64


//--------------------- .nv.constant0._Z5dummyv   --------------------------
	.section	.nv.constant0._Z5dummyv,"a",@progbits
	.sectionflags	@""
	.align	4
.nv.constant0._Z5dummyv:
	.zero		896


//--------------------- SYMBOLS --------------------------

	.type		.nv.reservedSmem.offset0,@object
	.size		.nv.reservedSmem.offset0,0x4
